	.headerflags	@"EF_CUDA_TEXMODE_UNIFIED EF_CUDA_64BIT_ADDRESS EF_CUDA_ACCELERATORS EF_CUDA_SM90 EF_CUDA_VIRTUAL_SM(EF_CUDA_SM90)"
	.elftype	@"ET_EXEC"


//--------------------- .nv.info                  --------------------------
	.section	.nv.info,"",@"SHT_CUDA_INFO"
	.align	4


	//----- nvinfo : EIATTR_REGCOUNT
	.align		4
        /*0000*/ 	.byte	0x04, 0x2f
        /*0002*/ 	.short	(.L_1 - .L_0)
	.align		4
.L_0:
        /*0004*/ 	.word	index@(triton_poi_fused_clone_8)
        /*0008*/ 	.word	0x0000000e


	//----- nvinfo : EIATTR_MIN_STACK_SIZE
	.align		4
.L_1:
        /*000c*/ 	.byte	0x04, 0x12
        /*000e*/ 	.short	(.L_3 - .L_2)
	.align		4
.L_2:
        /*0010*/ 	.word	index@(triton_poi_fused_clone_8)
        /*0014*/ 	.word	0x00000000


	//----- nvinfo : EIATTR_FRAME_SIZE
	.align		4
.L_3:
        /*0018*/ 	.byte	0x04, 0x11
        /*001a*/ 	.short	(.L_5 - .L_4)
	.align		4
.L_4:
        /*001c*/ 	.word	index@(triton_poi_fused_clone_8)
        /*0020*/ 	.word	0x00000000


	//----- nvinfo : EIATTR_MIN_STACK_SIZE
	.align		4
.L_5:
        /*0024*/ 	.byte	0x04, 0x12
        /*0026*/ 	.short	(.L_7 - .L_6)
	.align		4
.L_6:
        /*0028*/ 	.word	index@(triton_poi_fused_clone_8)
        /*002c*/ 	.word	0x00000000
.L_7:


//--------------------- .nv.info.triton_poi_fused_clone_8 --------------------------
	.section	.nv.info.triton_poi_fused_clone_8,"",@"SHT_CUDA_INFO"
	.sectionflags	@""
	.align	4


	//----- nvinfo : EIATTR_CUDA_API_VERSION
	.align		4
        /*0000*/ 	.byte	0x04, 0x37
        /*0002*/ 	.short	(.L_9 - .L_8)
.L_8:
        /*0004*/ 	.word	0x0000007c


	//----- nvinfo : EIATTR_KPARAM_INFO
	.align		4
.L_9:
        /*0008*/ 	.byte	0x04, 0x17
        /*000a*/ 	.short	(.L_11 - .L_10)
.L_10:
        /*000c*/ 	.word	0x00000000
        /*0010*/ 	.short	0x0003
        /*0012*/ 	.short	0x0014
        /*0014*/ 	.byte	0x00, 0xf0, 0x11, 0x00


	//----- nvinfo : EIATTR_KPARAM_INFO
	.align		4
.L_11:
        /*0018*/ 	.byte	0x04, 0x17
        /*001a*/ 	.short	(.L_13 - .L_12)
.L_12:
        /*001c*/ 	.word	0x00000000
        /*0020*/ 	.short	0x0002
        /*0022*/ 	.short	0x0010
        /*0024*/ 	.byte	0x00, 0xf0, 0x11, 0x00


	//----- nvinfo : EIATTR_KPARAM_INFO
	.align		4
.L_13:
        /*0028*/ 	.byte	0x04, 0x17
        /*002a*/ 	.short	(.L_15 - .L_14)
.L_14:
        /*002c*/ 	.word	0x00000000
        /*0030*/ 	.short	0x0001
        /*0032*/ 	.short	0x0008
        /*0034*/ 	.byte	0x00, 0xf4, 0x21, 0x00


	//----- nvinfo : EIATTR_KPARAM_INFO
	.align		4
.L_15:
        /*0038*/ 	.byte	0x04, 0x17
        /*003a*/ 	.short	(.L_17 - .L_16)
.L_16:
        /*003c*/ 	.word	0x00000000
        /*0040*/ 	.short	0x0000
        /*0042*/ 	.short	0x0000
        /*0044*/ 	.byte	0x00, 0xf4, 0x21, 0x00


	//----- nvinfo : EIATTR_SPARSE_MMA_MASK
	.align		4
.L_17:
        /*0048*/ 	.byte	0x03, 0x50
        /*004a*/ 	.short	0x0000


	//----- nvinfo : EIATTR_MAXREG_COUNT
	.align		4
        /*004c*/ 	.byte	0x03, 0x1b
        /*004e*/ 	.short	0x00ff


	//----- nvinfo : EIATTR_EXIT_INSTR_OFFSETS
	.align		4
        /*0050*/ 	.byte	0x04, 0x1c
        /*0052*/ 	.short	(.L_19 - .L_18)


	//   ....[0]....
.L_18:
        /*0054*/ 	.word	0x000002b0


	//   ....[1]....
        /*0058*/ 	.word	0x00000320


	//----- nvinfo : EIATTR_REQNTID
	.align		4
.L_19:
        /*005c*/ 	.byte	0x04, 0x10
        /*005e*/ 	.short	(.L_21 - .L_20)
.L_20:
        /*0060*/ 	.word	0x00000020
        /*0064*/ 	.word	0x00000001
        /*0068*/ 	.word	0x00000001


	//----- nvinfo : EIATTR_CBANK_PARAM_SIZE
	.align		4
.L_21:
        /*006c*/ 	.byte	0x03, 0x19
        /*006e*/ 	.short	0x0018


	//----- nvinfo : EIATTR_PARAM_CBANK
	.align		4
        /*0070*/ 	.byte	0x04, 0x0a
        /*0072*/ 	.short	(.L_23 - .L_22)
	.align		4
.L_22:
        /*0074*/ 	.word	index@(.nv.constant0.triton_poi_fused_clone_8)
        /*0078*/ 	.short	0x0210
        /*007a*/ 	.short	0x0018


	//----- nvinfo : EIATTR_SW_WAR
	.align		4
.L_23:
        /*007c*/ 	.byte	0x04, 0x36
        /*007e*/ 	.short	(.L_25 - .L_24)
.L_24:
        /*0080*/ 	.word	0x00000008
.L_25:


//--------------------- .nv.callgraph             --------------------------
	.section	.nv.callgraph,"",@"SHT_CUDA_CALLGRAPH"
	.align	4
	.sectionentsize	8
	.align		4
        /*0000*/ 	.word	0x00000000
	.align		4
        /*0004*/ 	.word	0xffffffff
	.align		4
        /*0008*/ 	.word	0x00000000
	.align		4
        /*000c*/ 	.word	0xfffffffe
	.align		4
        /*0010*/ 	.word	0x00000000
	.align		4
        /*0014*/ 	.word	0xfffffffd
	.align		4
        /*0018*/ 	.word	0x00000000
	.align		4
        /*001c*/ 	.word	0xfffffffc


//--------------------- .text.triton_poi_fused_clone_8 --------------------------
	.section	.text.triton_poi_fused_clone_8,"ax",@progbits
	.sectionflags	@"SHF_BARRIERS=1"
	.align	128
        .global         triton_poi_fused_clone_8
        .type           triton_poi_fused_clone_8,@function
        .size           triton_poi_fused_clone_8,(.L_x_1 - triton_poi_fused_clone_8)
        .other          triton_poi_fused_clone_8,@"STO_CUDA_ENTRY STV_DEFAULT"
triton_poi_fused_clone_8:
.text.triton_poi_fused_clone_8:
[----:B------:R-:W0:Y:S02]  /*0000*/  LDC R1, c[0x0][0x28] ;  /* 0x00000a00ff017b82 */ /* 0x000e240000000800 */
[----:B------:R-:W1:Y:S01]  /*0010*/  S2R R8, SR_TID.X ;  /* 0x0000000000087919 */ /* 0x000e620000002100 */
[----:B------:R-:W2:Y:S01]  /*0020*/  S2UR UR4, SR_CTAID.Y ;  /* 0x00000000000479c3 */ /* 0x000ea20000002600 */
[----:B------:R-:W-:Y:S01]  /*0030*/  CS2R R10, SRZ ;  /* 0x00000000000a7805 */ /* 0x000fe2000001ff00 */
[----:B------:R-:W-:Y:S01]  /*0040*/  ULDC.64 UR8, c[0x0][0x208] ;  /* 0x0000820000087ab9 */ /* 0x000fe20000000a00 */
[----:B------:R-:W3:Y:S05]  /*0050*/  S2R R5, SR_CTAID.X ;  /* 0x0000000000057919 */ /* 0x000eea0000002500 */
[----:B------:R-:W4:Y:S01]  /*0060*/  LDC.64 R2, c[0x0][0x210] ;  /* 0x00008400ff027b82 */ /* 0x000f220000000a00 */
[----:B--2---:R-:W-:Y:S01]  /*0070*/  USHF.L.U32 UR4, UR4, 0x2, URZ ;  /* 0x0000000204047899 */ /* 0x004fe2000800063f */
[----:B-1----:R-:W-:-:S02]  /*0080*/  SHF.R.U32.HI R6, RZ, 0x1, R8 ;  /* 0x00000001ff067819 */ /* 0x002fc40000011608 */
[----:B------:R-:W-:Y:S01]  /*0090*/  LOP3.LUT R0, R8, 0x1, RZ, 0xc0, !PT ;  /* 0x0000000108007812 */ /* 0x000fe200078ec0ff */
[----:B---3--:R-:W-:Y:S01]  /*00a0*/  IMAD.SHL.U32 R5, R5, 0x10, RZ ;  /* 0x0000001005057824 */ /* 0x008fe200078e00ff */
[----:B------:R-:W-:Y:S02]  /*00b0*/  SGXT.U32 R6, R6, 0x4 ;  /* 0x000000040606781a */ /* 0x000fe40000000000 */
[----:B------:R-:W-:Y:S02]  /*00c0*/  LEA R4, R0, UR4, 0x1 ;  /* 0x0000000400047c11 */ /* 0x000fe4000f8e08ff */
[----:B------:R-:W-:-:S04]  /*00d0*/  LOP3.LUT R7, R5, R6, RZ, 0xfc, !PT ;  /* 0x0000000605077212 */ /* 0x000fc800078efcff */
[C---:B------:R-:W-:Y:S01]  /*00e0*/  ISETP.GE.AND P0, PT, R7.reuse, 0x10, PT ;  /* 0x000000100700780c */ /* 0x040fe20003f06270 */
[----:B------:R-:W-:-:S03]  /*00f0*/  IMAD R7, R7, 0x4, R4 ;  /* 0x0000000407077824 */ /* 0x000fc600078e0204 */
[----:B------:R-:W-:Y:S01]  /*0100*/  ISETP.LT.AND P0, PT, R4, 0x4, !P0 ;  /* 0x000000040400780c */ /* 0x000fe20004701270 */
[----:B----4-:R-:W-:-:S12]  /*0110*/  IMAD.WIDE R2, R7, 0x4, R2 ;  /* 0x0000000407027825 */ /* 0x010fd800078e0202 */
[----:B------:R1:W2:Y:S01]  /*0120*/  @P0 LDG.E.EL.64 R10, desc[UR8][R2.64] ;  /* 0x00000008020a0981 */ /* 0x0002a2000c2e1b00 */
[----:B------:R-:W3:Y:S01]  /*0130*/  S2UR UR6, SR_CgaCtaId ;  /* 0x00000000000679c3 */ /* 0x000ee20000008800 */
[----:B------:R-:W-:Y:S01]  /*0140*/  IMAD.SHL.U32 R7, R0, 0x20, RZ ;  /* 0x0000002000077824 */ /* 0x000fe200078e00ff */
[----:B------:R-:W-:Y:S01]  /*0150*/  UMOV UR5, 0x400 ;  /* 0x0000040000057882 */ /* 0x000fe20000000000 */
[----:B------:R-:W-:Y:S01]  /*0160*/  SHF.R.U32.HI R4, RZ, 0x3, R8 ;  /* 0x00000003ff047819 */ /* 0x000fe20000011608 */
[----:B------:R-:W-:Y:S02]  /*0170*/  IMAD.SHL.U32 R8, R8, 0x2, RZ ;  /* 0x0000000208087824 */ /* 0x000fe400078e00ff */
[C---:B------:R-:W-:Y:S02]  /*0180*/  LOP3.LUT R6, R7.reuse, R6, RZ, 0xfc, !PT ;  /* 0x0000000607067212 */ /* 0x040fe400078efcff */
[----:B------:R-:W-:Y:S02]  /*0190*/  SGXT.U32 R4, R4, 0x2 ;  /* 0x000000020404781a */ /* 0x000fe40000000000 */
[----:B------:R-:W-:Y:S01]  /*01a0*/  LOP3.LUT R5, R5, 0xe, R8, 0xf8, !PT ;  /* 0x0000000e05057812 */ /* 0x000fe200078ef808 */
[----:B------:R-:W-:Y:S01]  /*01b0*/  IMAD R0, R0, 0x2, R6 ;  /* 0x0000000200007824 */ /* 0x000fe200078e0206 */
[----:B------:R-:W-:-:S02]  /*01c0*/  LEA.HI R6, R7, R6, RZ, 0x1c ;  /* 0x0000000607067211 */ /* 0x000fc400078fe0ff */
[----:B------:R-:W-:Y:S02]  /*01d0*/  LOP3.LUT R4, R4, UR4, RZ, 0xfc, !PT ;  /* 0x0000000404047c12 */ /* 0x000fe4000f8efcff */
[----:B------:R-:W-:Y:S02]  /*01e0*/  ISETP.GE.AND P0, PT, R5, 0x10, PT ;  /* 0x000000100500780c */ /* 0x000fe40003f06270 */
[----:B-1----:R-:W-:Y:S02]  /*01f0*/  SHF.R.U32.HI R2, RZ, 0x4, R8 ;  /* 0x00000004ff027819 */ /* 0x002fe40000011608 */
[----:B------:R-:W-:Y:S02]  /*0200*/  ISETP.LT.AND P0, PT, R4, 0x4, !P0 ;  /* 0x000000040400780c */ /* 0x000fe40004701270 */
[----:B------:R-:W-:Y:S01]  /*0210*/  LOP3.LUT R9, R8, 0x3e, RZ, 0xc0, !PT ;  /* 0x0000003e08097812 */ /* 0x000fe200078ec0ff */
[----:B---3--:R-:W-:Y:S01]  /*0220*/  UPRMT UR5, UR6, 0x654, UR5 ;  /* 0x0000065406057896 */ /* 0x008fe20008000005 */
[----:B------:R-:W-:-:S05]  /*0230*/  SGXT.U32 R2, R2, 0x2 ;  /* 0x000000020202781a */ /* 0x000fca0000000000 */
[----:B------:R-:W-:Y:S01]  /*0240*/  LEA R3, R0, UR5, 0x2 ;  /* 0x0000000500037c11 */ /* 0x000fe2000f8e10ff */
[----:B------:R-:W-:Y:S01]  /*0250*/  IMAD.IADD R2, R9, 0x1, R2 ;  /* 0x0000000109027824 */ /* 0x000fe200078e0202 */
[----:B------:R-:W-:-:S04]  /*0260*/  LEA R6, R6, UR5, 0x2 ;  /* 0x0000000506067c11 */ /* 0x000fc8000f8e10ff */
[----:B------:R-:W-:Y:S01]  /*0270*/  LEA R0, R2, UR5, 0x2 ;  /* 0x0000000502007c11 */ /* 0x000fe2000f8e10ff */
[----:B--2---:R1:W-:Y:S04]  /*0280*/  STS [R3], R10 ;  /* 0x0000000a03007388 */ /* 0x0043e80000000800 */
[----:B------:R1:W-:Y:S01]  /*0290*/  STS [R6+0x44], R11 ;  /* 0x0000440b06007388 */ /* 0x0003e20000000800 */
[----:B------:R-:W-:Y:S06]  /*02a0*/  BAR.SYNC.DEFER_BLOCKING 0x0 ;  /* 0x0000000000007b1d */ /* 0x000fec0000010000 */
[----:B-1----:R-:W-:Y:S05]  /*02b0*/  @!P0 EXIT ;  /* 0x000000000000894d */ /* 0x002fea0003800000 */
[----:B------:R-:W-:Y:S01]  /*02c0*/  LDS R6, [R0] ;  /* 0x0000000000067984 */ /* 0x000fe20000000800 */
[----:B------:R-:W0:Y:S01]  /*02d0*/  LDC.64 R2, c[0x0][0x218] ;  /* 0x00008600ff027b82 */ /* 0x000e220000000a00 */
[----:B------:R-:W-:Y:S02]  /*02e0*/  IMAD R5, R4, 0x10, R5 ;  /* 0x0000001004057824 */ /* 0x000fe400078e0205 */
[----:B------:R-:W1:Y:S02]  /*02f0*/  LDS R7, [R0+0x4] ;  /* 0x0000040000077984 */ /* 0x000e640000000800 */
[----:B0-----:R-:W-:-:S05]  /*0300*/  IMAD.WIDE R2, R5, 0x4, R2 ;  /* 0x0000000405027825 */ /* 0x001fca00078e0202 */
[----:B-1----:R-:W-:Y:S01]  /*0310*/  STG.E.64 desc[UR8][R2.64], R6 ;  /* 0x0000000602007986 */ /* 0x002fe2000c101b08 */
[----:B------:R-:W-:Y:S05]  /*0320*/  EXIT ;  /* 0x000000000000794d */ /* 0x000fea0003800000 */
.L_x_0:
[----:B------:R-:W-:-:S00]  /*0330*/  BRA `(.L_x_0) ;  /* 0xfffffffc00fc7947 */ /* 0x000fc0000383ffff */
[----:B------:R-:W-:-:S00]  /*0340*/  NOP ;  /* 0x0000000000007918 */ /* 0x000fc00000000000 */
        /* <DEDUP_REMOVED lines=11> */
.L_x_1:


//--------------------- .nv.shared.triton_poi_fused_clone_8 --------------------------
	.section	.nv.shared.triton_poi_fused_clone_8,"aw",@nobits
	.sectionflags	@""
	.align	16
	.zero		1024


//--------------------- .nv.constant0.triton_poi_fused_clone_8 --------------------------
	.section	.nv.constant0.triton_poi_fused_clone_8,"a",@progbits
	.sectionflags	@""
	.align	4
.nv.constant0.triton_poi_fused_clone_8:
	.zero		552
